//
// Generated by NVIDIA NVVM Compiler
//
// Compiler Build ID: CL-36424714
// Cuda compilation tools, release 13.0, V13.0.88
// Based on NVVM 20.0.0
//

.version 9.0
.target sm_100
.address_size 64

	// .globl	_Z12reorderImagePKfPfii

.visible .entry _Z12reorderImagePKfPfii(
	.param .u64 .ptr .align 1 _Z12reorderImagePKfPfii_param_0,
	.param .u64 .ptr .align 1 _Z12reorderImagePKfPfii_param_1,
	.param .u32 _Z12reorderImagePKfPfii_param_2,
	.param .u32 _Z12reorderImagePKfPfii_param_3
)
{
	.reg .pred 	%p<6>;
	.reg .b32 	%r<43>;
	.reg .b32 	%f<2>;
	.reg .b64 	%rd<9>;

	ld.param.u64 	%rd3, [_Z12reorderImagePKfPfii_param_0];
	ld.param.u64 	%rd4, [_Z12reorderImagePKfPfii_param_1];
	ld.param.u32 	%r16, [_Z12reorderImagePKfPfii_param_2];
	ld.param.u32 	%r17, [_Z12reorderImagePKfPfii_param_3];
	mov.u32 	%r18, %tid.y;
	mov.u32 	%r19, %ctaid.y;
	mov.u32 	%r1, %ntid.y;
	mad.lo.s32 	%r40, %r19, %r1, %r18;
	setp.ge.s32 	%p1, %r40, %r16;
	@%p1 bra 	$L__BB0_8;
	mov.u32 	%r20, %tid.x;
	mov.u32 	%r21, %ctaid.x;
	mov.u32 	%r22, %ntid.x;
	mad.lo.s32 	%r3, %r21, %r22, %r20;
	shr.u32 	%r23, %r17, 31;
	add.s32 	%r24, %r17, %r23;
	shr.s32 	%r25, %r24, 1;
	sub.s32 	%r26, %r17, %r25;
	min.s32 	%r4, %r16, %r26;
	mov.u32 	%r27, %nctaid.x;
	mul.lo.s32 	%r5, %r22, %r27;
	mov.u32 	%r28, %nctaid.y;
	mul.lo.s32 	%r6, %r1, %r28;
	cvta.to.global.u64 	%rd1, %rd3;
	cvta.to.global.u64 	%rd2, %rd4;
$L__BB0_2:
	setp.ge.s32 	%p2, %r3, %r17;
	@%p2 bra 	$L__BB0_7;
	mul.lo.s32 	%r8, %r40, %r17;
	shl.b32 	%r9, %r40, 1;
	mov.u32 	%r41, %r3;
$L__BB0_4:
	add.s32 	%r30, %r41, %r8;
	mul.wide.s32 	%rd5, %r30, 4;
	add.s64 	%rd6, %rd1, %rd5;
	ld.global.f32 	%f1, [%rd6];
	add.s32 	%r11, %r41, %r9;
	setp.lt.s32 	%p3, %r11, %r17;
	mov.b32 	%r42, 0;
	@%p3 bra 	$L__BB0_6;
	sub.s32 	%r31, %r11, %r17;
	add.s32 	%r32, %r31, 1;
	shr.u32 	%r33, %r32, 31;
	add.s32 	%r34, %r32, %r33;
	shr.s32 	%r35, %r34, 1;
	and.b32  	%r36, %r34, -2;
	sub.s32 	%r37, %r36, %r32;
	sub.s32 	%r42, %r37, %r35;
$L__BB0_6:
	mad.lo.s32 	%r38, %r11, %r4, %r40;
	add.s32 	%r39, %r38, %r42;
	mul.wide.s32 	%rd7, %r39, 4;
	add.s64 	%rd8, %rd2, %rd7;
	st.global.f32 	[%rd8], %f1;
	add.s32 	%r41, %r41, %r5;
	setp.lt.s32 	%p4, %r41, %r17;
	@%p4 bra 	$L__BB0_4;
$L__BB0_7:
	add.s32 	%r40, %r40, %r6;
	setp.lt.s32 	%p5, %r40, %r16;
	@%p5 bra 	$L__BB0_2;
$L__BB0_8:
	ret;

}


// ===== COMPILED SASS (sm_100) =====

	.target	sm_100

	.elftype	@"ET_EXEC"


//--------------------- .note.nv.tkinfo           --------------------------
	.section	.note.nv.tkinfo,"",@"SHT_NOTE"
	.sectionflags	@"SHF_NOTE_NV_TKINFO"
	.tkinfo
        /*0018*/ 	.word	0x00000002
        /*0030*/ 	.string	""
        /*0030*/ 	.string	"ptxas"
        /*0030*/ 	.string	"Cuda compilation tools, release 13.0, V13.0.88"
        /*0030*/ 	.string	"Build cuda_13.0.r13.0/compiler.36424714_0"
        /*0030*/ 	.string	"-arch sm_100 -m 64 "



//--------------------- .note.nv.cuinfo           --------------------------
	.section	.note.nv.cuinfo,"",@"SHT_NOTE"
	.sectionflags	@"SHF_NOTE_NV_CUINFO"
        /*0018*/ 	.short	0x0002
        /*001a*/ 	.short	0x0064
        /*001c*/ 	.short	0x0082
	.zero		2


//--------------------- .nv.info                  --------------------------
	.section	.nv.info,"",@"SHT_CUDA_INFO"
	.align	4


	//----- nvinfo : EIATTR_REGCOUNT
	.align		4
        /*0000*/ 	.byte	0x04, 0x2f
        /*0002*/ 	.short	(.L_1 - .L_0)
	.align		4
.L_0:
        /*0004*/ 	.word	index@(_Z12reorderImagePKfPfii)
        /*0008*/ 	.word	0x00000018


	//----- nvinfo : EIATTR_FRAME_SIZE
	.align		4
.L_1:
        /*000c*/ 	.byte	0x04, 0x11
        /*000e*/ 	.short	(.L_3 - .L_2)
	.align		4
.L_2:
        /*0010*/ 	.word	index@(_Z12reorderImagePKfPfii)
        /*0014*/ 	.word	0x00000000


	//----- nvinfo : EIATTR_MIN_STACK_SIZE
	.align		4
.L_3:
        /*0018*/ 	.byte	0x04, 0x12
        /*001a*/ 	.short	(.L_5 - .L_4)
	.align		4
.L_4:
        /*001c*/ 	.word	index@(_Z12reorderImagePKfPfii)
        /*0020*/ 	.word	0x00000000
.L_5:


//--------------------- .nv.compat                --------------------------
	.section	.nv.compat,"",@"SHT_CUDA_COMPAT_INFO"
	.align	4
        /*0000*/ 	.byte	0x02, 0x09, 0x00, 0x00, 0x02, 0x02, 0x01, 0x00, 0x02, 0x05, 0x05, 0x00, 0x03, 0x07, 0x01, 0x01
        /*0010*/ 	.byte	0x02, 0x03, 0x00, 0x00, 0x02, 0x06, 0x01, 0x00, 0x04, 0x0b, 0x08, 0x00, 0x09, 0x00, 0x00, 0x00
        /*0020*/ 	.byte	0x00, 0x00, 0x00, 0x00


//--------------------- .nv.info._Z12reorderImagePKfPfii --------------------------
	.section	.nv.info._Z12reorderImagePKfPfii,"",@"SHT_CUDA_INFO"
	.sectionflags	@""
	.align	4


	//----- nvinfo : EIATTR_CUDA_API_VERSION
	.align		4
        /*0000*/ 	.byte	0x04, 0x37
        /*0002*/ 	.short	(.L_7 - .L_6)
.L_6:
        /*0004*/ 	.word	0x00000082


	//----- nvinfo : EIATTR_KPARAM_INFO
	.align		4
.L_7:
        /*0008*/ 	.byte	0x04, 0x17
        /*000a*/ 	.short	(.L_9 - .L_8)
.L_8:
        /*000c*/ 	.word	0x00000000
        /*0010*/ 	.short	0x0003
        /*0012*/ 	.short	0x0014
        /*0014*/ 	.byte	0x00, 0xf0, 0x11, 0x00


	//----- nvinfo : EIATTR_KPARAM_INFO
	.align		4
.L_9:
        /*0018*/ 	.byte	0x04, 0x17
        /*001a*/ 	.short	(.L_11 - .L_10)
.L_10:
        /*001c*/ 	.word	0x00000000
        /*0020*/ 	.short	0x0002
        /*0022*/ 	.short	0x0010
        /*0024*/ 	.byte	0x00, 0xf0, 0x11, 0x00


	//----- nvinfo : EIATTR_KPARAM_INFO
	.align		4
.L_11:
        /*0028*/ 	.byte	0x04, 0x17
        /*002a*/ 	.short	(.L_13 - .L_12)
.L_12:
        /*002c*/ 	.word	0x00000000
        /*0030*/ 	.short	0x0001
        /*0032*/ 	.short	0x0008
        /*0034*/ 	.byte	0x00, 0xf5, 0x21, 0x00


	//----- nvinfo : EIATTR_KPARAM_INFO
	.align		4
.L_13:
        /*0038*/ 	.byte	0x04, 0x17
        /*003a*/ 	.short	(.L_15 - .L_14)
.L_14:
        /*003c*/ 	.word	0x00000000
        /*0040*/ 	.short	0x0000
        /*0042*/ 	.short	0x0000
        /*0044*/ 	.byte	0x00, 0xf5, 0x21, 0x00


	//----- nvinfo : EIATTR_SPARSE_MMA_MASK
	.align		4
.L_15:
        /*0048*/ 	.byte	0x03, 0x50
        /*004a*/ 	.short	0x0000


	//----- nvinfo : EIATTR_MAXREG_COUNT
	.align		4
        /*004c*/ 	.byte	0x03, 0x1b
        /*004e*/ 	.short	0x00ff


	//----- nvinfo : EIATTR_MERCURY_ISA_VERSION
	.align		4
        /*0050*/ 	.byte	0x03, 0x5f
        /*0052*/ 	.short	0x0101


	//----- nvinfo : EIATTR_VRC_CTA_INIT_COUNT
	.align		4
        /*0054*/ 	.byte	0x02, 0x4a
	.zero		1
	.zero		1


	//----- nvinfo : EIATTR_EXIT_INSTR_OFFSETS
	.align		4
        /*0058*/ 	.byte	0x04, 0x1c
        /*005a*/ 	.short	(.L_17 - .L_16)


	//   ....[0]....
.L_16:
        /*005c*/ 	.word	0x00000070


	//   ....[1]....
        /*0060*/ 	.word	0x00000350


	//----- nvinfo : EIATTR_CRS_STACK_SIZE
	.align		4
.L_17:
        /*0064*/ 	.byte	0x04, 0x1e
        /*0066*/ 	.short	(.L_19 - .L_18)
.L_18:
        /*0068*/ 	.word	0x00000000


	//----- nvinfo : EIATTR_CBANK_PARAM_SIZE
	.align		4
.L_19:
        /*006c*/ 	.byte	0x03, 0x19
        /*006e*/ 	.short	0x0018


	//----- nvinfo : EIATTR_PARAM_CBANK
	.align		4
        /*0070*/ 	.byte	0x04, 0x0a
        /*0072*/ 	.short	(.L_21 - .L_20)
	.align		4
.L_20:
        /*0074*/ 	.word	index@(.nv.constant0._Z12reorderImagePKfPfii)
        /*0078*/ 	.short	0x0380
        /*007a*/ 	.short	0x0018


	//----- nvinfo : EIATTR_SW_WAR
	.align		4
.L_21:
        /*007c*/ 	.byte	0x04, 0x36
        /*007e*/ 	.short	(.L_23 - .L_22)
.L_22:
        /*0080*/ 	.word	0x00000008
.L_23:


//--------------------- .nv.callgraph             --------------------------
	.section	.nv.callgraph,"",@"SHT_CUDA_CALLGRAPH"
	.align	4
	.sectionentsize	8
	.align		4
        /*0000*/ 	.word	0x00000000
	.align		4
        /*0004*/ 	.word	0xffffffff
	.align		4
        /*0008*/ 	.word	0x00000000
	.align		4
        /*000c*/ 	.word	0xfffffffe
	.align		4
        /*0010*/ 	.word	0x00000000
	.align		4
        /*0014*/ 	.word	0xfffffffd
	.align		4
        /*0018*/ 	.word	0x00000000
	.align		4
        /*001c*/ 	.word	0xfffffffc


//--------------------- .text._Z12reorderImagePKfPfii --------------------------
	.section	.text._Z12reorderImagePKfPfii,"ax",@progbits
	.align	128
        .global         _Z12reorderImagePKfPfii
        .type           _Z12reorderImagePKfPfii,@function
        .size           _Z12reorderImagePKfPfii,(.L_x_5 - _Z12reorderImagePKfPfii)
        .other          _Z12reorderImagePKfPfii,@"STO_CUDA_ENTRY STV_DEFAULT"
_Z12reorderImagePKfPfii:
.text._Z12reorderImagePKfPfii:
[----:B------:R-:W-:Y:S01]  /*0000*/  LDC R1, c[0x0][0x37c] ;  /* 0x0000df00ff017b82 */ /* 0x000fe20000000800 */
[----:B------:R-:W0:Y:S07]  /*0010*/  S2R R0, SR_TID.Y ;  /* 0x0000000000007919 */ /* 0x000e2e0000002200 */
[----:B------:R-:W0:Y:S01]  /*0020*/  S2UR UR4, SR_CTAID.Y ;  /* 0x00000000000479c3 */ /* 0x000e220000002600 */
[----:B------:R-:W1:Y:S07]  /*0030*/  LDCU UR7, c[0x0][0x390] ;  /* 0x00007200ff0777ac */ /* 0x000e6e0008000800 */
[----:B------:R-:W0:Y:S02]  /*0040*/  LDC R11, c[0x0][0x364] ;  /* 0x0000d900ff0b7b82 */ /* 0x000e240000000800 */
[----:B0-----:R-:W-:-:S05]  /*0050*/  IMAD R0, R11, UR4, R0 ;  /* 0x000000040b007c24 */ /* 0x001fca000f8e0200 */
[----:B-1----:R-:W-:-:S13]  /*0060*/  ISETP.GE.AND P0, PT, R0, UR7, PT ;  /* 0x0000000700007c0c */ /* 0x002fda000bf06270 */
[----:B------:R-:W-:Y:S05]  /*0070*/  @P0 EXIT ;  /* 0x000000000000094d */ /* 0x000fea0003800000 */
[----:B------:R-:W0:Y:S01]  /*0080*/  LDC R9, c[0x0][0x394] ;  /* 0x0000e500ff097b82 */ /* 0x000e220000000800 */
[----:B------:R-:W1:Y:S01]  /*0090*/  S2R R8, SR_TID.X ;  /* 0x0000000000087919 */ /* 0x000e620000002100 */
[----:B------:R-:W2:Y:S06]  /*00a0*/  LDCU.64 UR8, c[0x0][0x358] ;  /* 0x00006b00ff0877ac */ /* 0x000eac0008000a00 */
[----:B------:R-:W1:Y:S08]  /*00b0*/  S2UR UR4, SR_CTAID.X ;  /* 0x00000000000479c3 */ /* 0x000e700000002500 */
[----:B------:R-:W1:Y:S01]  /*00c0*/  LDC R3, c[0x0][0x360] ;  /* 0x0000d800ff037b82 */ /* 0x000e620000000800 */
[----:B------:R-:W3:Y:S01]  /*00d0*/  LDCU UR5, c[0x0][0x370] ;  /* 0x00006e00ff0577ac */ /* 0x000ee20008000800 */
[----:B------:R-:W4:Y:S01]  /*00e0*/  LDCU UR6, c[0x0][0x374] ;  /* 0x00006e80ff0677ac */ /* 0x000f220008000800 */
[----:B0-----:R-:W-:-:S04]  /*00f0*/  LEA.HI R2, R9, R9, RZ, 0x1 ;  /* 0x0000000909027211 */ /* 0x001fc800078f08ff */
[----:B------:R-:W-:-:S05]  /*0100*/  SHF.R.S32.HI R2, RZ, 0x1, R2 ;  /* 0x00000001ff027819 */ /* 0x000fca0000011402 */
[----:B------:R-:W-:-:S05]  /*0110*/  IMAD.MOV R2, RZ, RZ, -R2 ;  /* 0x000000ffff027224 */ /* 0x000fca00078e0a02 */
[----:B------:R-:W-:Y:S01]  /*0120*/  VIADDMNMX R9, R2, R9, UR7, PT ;  /* 0x0000000702097e46 */ /* 0x000fe2000b800109 */
[----:B----4-:R-:W-:Y:S02]  /*0130*/  IMAD R11, R11, UR6, RZ ;  /* 0x000000060b0b7c24 */ /* 0x010fe4000f8e02ff */
[C---:B-1----:R-:W-:Y:S02]  /*0140*/  IMAD R8, R3.reuse, UR4, R8 ;  /* 0x0000000403087c24 */ /* 0x042fe4000f8e0208 */
[----:B--23--:R-:W-:-:S07]  /*0150*/  IMAD R10, R3, UR5, RZ ;  /* 0x00000005030a7c24 */ /* 0x00cfce000f8e02ff */
.L_x_3:
[----:B------:R-:W0:Y:S01]  /*0160*/  LDCU UR4, c[0x0][0x394] ;  /* 0x00007280ff0477ac */ /* 0x000e220008000800 */
[----:B------:R-:W-:Y:S01]  /*0170*/  BSSY.RECONVERGENT B0, `(.L_x_0) ;  /* 0x0000019000007945 */ /* 0x000fe20003800200 */
[----:B0-----:R-:W-:-:S13]  /*0180*/  ISETP.GE.AND P0, PT, R8, UR4, PT ;  /* 0x0000000408007c0c */ /* 0x001fda000bf06270 */
[----:B---3--:R-:W-:Y:S05]  /*0190*/  @P0 BRA `(.L_x_1) ;  /* 0x0000000000580947 */ /* 0x008fea0003800000 */
[----:B------:R-:W0:Y:S01]  /*01a0*/  LDC R16, c[0x0][0x394] ;  /* 0x0000e500ff107b82 */ /* 0x000e220000000800 */
[----:B------:R-:W-:-:S07]  /*01b0*/  IMAD.MOV.U32 R13, RZ, RZ, R8 ;  /* 0x000000ffff0d7224 */ /* 0x000fce00078e0008 */
[----:B------:R-:W1:Y:S08]  /*01c0*/  LDC.64 R2, c[0x0][0x380] ;  /* 0x0000e000ff027b82 */ /* 0x000e700000000a00 */
[----:B------:R-:W2:Y:S02]  /*01d0*/  LDC.64 R4, c[0x0][0x388] ;  /* 0x0000e200ff047b82 */ /* 0x000ea40000000a00 */
.L_x_2:
[----:B0--3--:R-:W-:-:S04]  /*01e0*/  IMAD R7, R0, R16, R13 ;  /* 0x0000001000077224 */ /* 0x009fc800078e020d */
[----:B-1----:R-:W-:-:S05]  /*01f0*/  IMAD.WIDE R6, R7, 0x4, R2 ;  /* 0x0000000407067825 */ /* 0x002fca00078e0202 */
[----:B------:R2:W3:Y:S01]  /*0200*/  LDG.E R21, desc[UR8][R6.64] ;  /* 0x0000000806157981 */ /* 0x0004e2000c1e1900 */
[--C-:B------:R-:W-:Y:S02]  /*0210*/  IMAD R19, R0, 0x2, R13.reuse ;  /* 0x0000000200137824 */ /* 0x100fe400078e020d */
[----:B------:R-:W-:Y:S02]  /*0220*/  HFMA2 R12, -RZ, RZ, 0, 0 ;  /* 0x00000000ff0c7431 */ /* 0x000fe400000001ff */
[----:B------:R-:W-:Y:S01]  /*0230*/  IMAD.IADD R13, R10, 0x1, R13 ;  /* 0x000000010a0d7824 */ /* 0x000fe200078e020d */
[----:B------:R-:W-:-:S13]  /*0240*/  ISETP.GE.AND P0, PT, R19, R16, PT ;  /* 0x000000101300720c */ /* 0x000fda0003f06270 */
[----:B------:R-:W-:Y:S01]  /*0250*/  @P0 IADD3 R14, PT, PT, R19, 0x1, -R16 ;  /* 0x00000001130e0810 */ /* 0x000fe20007ffe810 */
[----:B------:R-:W-:-:S03]  /*0260*/  IMAD R19, R9, R19, R0 ;  /* 0x0000001309137224 */ /* 0x000fc600078e0200 */
[----:B------:R-:W-:-:S04]  /*0270*/  @P0 LEA.HI R15, R14, R14, RZ, 0x1 ;  /* 0x0000000e0e0f0211 */ /* 0x000fc800078f08ff */
[----:B------:R-:W-:Y:S02]  /*0280*/  @P0 SHF.R.S32.HI R17, RZ, 0x1, R15 ;  /* 0x00000001ff110819 */ /* 0x000fe4000001140f */
[----:B------:R-:W-:-:S04]  /*0290*/  @P0 LOP3.LUT R15, R15, 0xfffffffe, RZ, 0xc0, !PT ;  /* 0xfffffffe0f0f0812 */ /* 0x000fc800078ec0ff */
[----:B------:R-:W-:Y:S02]  /*02a0*/  @P0 IADD3 R12, PT, PT, -R17, R15, -R14 ;  /* 0x0000000f110c0210 */ /* 0x000fe40007ffe90e */
[----:B------:R-:W-:-:S03]  /*02b0*/  ISETP.GE.AND P0, PT, R13, R16, PT ;  /* 0x000000100d00720c */ /* 0x000fc60003f06270 */
[----:B------:R-:W-:-:S04]  /*02c0*/  IMAD.IADD R19, R19, 0x1, R12 ;  /* 0x0000000113137824 */ /* 0x000fc800078e020c */
[----:B--2---:R-:W-:-:S05]  /*02d0*/  IMAD.WIDE R6, R19, 0x4, R4 ;  /* 0x0000000413067825 */ /* 0x004fca00078e0204 */
[----:B---3--:R3:W-:Y:S01]  /*02e0*/  STG.E desc[UR8][R6.64], R21 ;  /* 0x0000001506007986 */ /* 0x0087e2000c101908 */
[----:B------:R-:W-:Y:S05]  /*02f0*/  @!P0 BRA `(.L_x_2) ;  /* 0xfffffffc00b88947 */ /* 0x000fea000383ffff */
.L_x_1:
[----:B------:R-:W-:Y:S05]  /*0300*/  BSYNC.RECONVERGENT B0 ;  /* 0x0000000000007941 */ /* 0x000fea0003800200 */
.L_x_0:
[----:B------:R-:W0:Y:S01]  /*0310*/  LDCU UR4, c[0x0][0x390] ;  /* 0x00007200ff0477ac */ /* 0x000e220008000800 */
[----:B------:R-:W-:-:S04]  /*0320*/  IADD3 R0, PT, PT, R11, R0, RZ ;  /* 0x000000000b007210 */ /* 0x000fc80007ffe0ff */
[----:B0-----:R-:W-:-:S13]  /*0330*/  ISETP.GE.AND P0, PT, R0, UR4, PT ;  /* 0x0000000400007c0c */ /* 0x001fda000bf06270 */
[----:B------:R-:W-:Y:S05]  /*0340*/  @!P0 BRA `(.L_x_3) ;  /* 0xfffffffc00848947 */ /* 0x000fea000383ffff */
[----:B------:R-:W-:Y:S05]  /*0350*/  EXIT ;  /* 0x000000000000794d */ /* 0x000fea0003800000 */
.L_x_4:
[----:B------:R-:W-:-:S00]  /*0360*/  BRA `(.L_x_4) ;  /* 0xfffffffc00fc7947 */ /* 0x000fc0000383ffff */
[----:B------:R-:W-:-:S00]  /*0370*/  NOP ;  /* 0x0000000000007918 */ /* 0x000fc00000000000 */
        /* <DEDUP_REMOVED lines=8> */
.L_x_5:


//--------------------- .nv.shared.reserved.0     --------------------------
	.section	.nv.shared.reserved.0,"aw",@nobits
	.weak		__nv_reservedSMEM_offset_0_alias
	.size		__nv_reservedSMEM_offset_0_alias, 0, 64
	.other		__nv_reservedSMEM_offset_0_alias,@"STO_CUDA_RESERVED_SHARED STV_DEFAULT"
__nv_reservedSMEM_offset_0_alias:
	.zero		0
	.zero		64


//--------------------- .nv.constant0._Z12reorderImagePKfPfii --------------------------
	.section	.nv.constant0._Z12reorderImagePKfPfii,"a",@progbits
	.sectionflags	@""
	.align	4
.nv.constant0._Z12reorderImagePKfPfii:
	.zero		920


//--------------------- SYMBOLS --------------------------

	.type		.nv.reservedSmem.offset0,@object
	.size		.nv.reservedSmem.offset0,0x4
